//
// Generated by NVIDIA NVVM Compiler
//
// Compiler Build ID: CL-36424714
// Cuda compilation tools, release 13.0, V13.0.88
// Based on NVVM 20.0.0
//

.version 9.0
.target sm_100
.address_size 64

	// .globl	_Z14print_from_gpuv
.extern .func  (.param .b32 func_retval0) vprintf
(
	.param .b64 vprintf_param_0,
	.param .b64 vprintf_param_1
)
;
.global .align 1 .b8 $str[52] = {72, 101, 108, 108, 111, 32, 102, 114, 111, 109, 32, 71, 80, 85, 33, 32, 102, 114, 111, 109, 32, 116, 104, 114, 101, 97, 100, 32, 123, 37, 100, 44, 37, 100, 125, 32, 70, 114, 111, 109, 32, 100, 101, 118, 105, 99, 101, 32, 37, 100, 10};

.visible .entry _Z14print_from_gpuv()
{
	.local .align 8 .b8 	__local_depot0[8];
	.reg .b64 	%SP;
	.reg .b64 	%SPL;
	.reg .b32 	%r<5>;
	.reg .b64 	%rd<5>;

	mov.u64 	%SPL, __local_depot0;
	cvta.local.u64 	%SP, %SPL;
	add.u64 	%rd1, %SP, 0;
	add.u64 	%rd2, %SPL, 0;
	mov.u32 	%r1, %tid.x;
	mov.u32 	%r2, %ctaid.x;
	st.local.v2.u32 	[%rd2], {%r1, %r2};
	mov.u64 	%rd3, $str;
	cvta.global.u64 	%rd4, %rd3;
	{ // callseq 0, 0
	.param .b64 param0;
	st.param.b64 	[param0], %rd4;
	.param .b64 param1;
	st.param.b64 	[param1], %rd1;
	.param .b32 retval0;
	call.uni (retval0), 
	vprintf, 
	(
	param0, 
	param1
	);
	ld.param.b32 	%r3, [retval0];
	} // callseq 0
	ret;

}


// ===== COMPILED SASS (sm_100) =====

	.target	sm_100

	.elftype	@"ET_EXEC"


//--------------------- .note.nv.tkinfo           --------------------------
	.section	.note.nv.tkinfo,"",@"SHT_NOTE"
	.sectionflags	@"SHF_NOTE_NV_TKINFO"
	.tkinfo
        /*0018*/ 	.word	0x00000002
        /*0030*/ 	.string	""
        /*0030*/ 	.string	"ptxas"
        /*0030*/ 	.string	"Cuda compilation tools, release 13.0, V13.0.88"
        /*0030*/ 	.string	"Build cuda_13.0.r13.0/compiler.36424714_0"
        /*0030*/ 	.string	"-arch sm_100 -m 64 "



//--------------------- .note.nv.cuinfo           --------------------------
	.section	.note.nv.cuinfo,"",@"SHT_NOTE"
	.sectionflags	@"SHF_NOTE_NV_CUINFO"
        /*0018*/ 	.short	0x0002
        /*001a*/ 	.short	0x0064
        /*001c*/ 	.short	0x0082
	.zero		2


//--------------------- .nv.info                  --------------------------
	.section	.nv.info,"",@"SHT_CUDA_INFO"
	.align	4


	//----- nvinfo : EIATTR_REGCOUNT
	.align		4
        /*0000*/ 	.byte	0x04, 0x2f
        /*0002*/ 	.short	(.L_2 - .L_1)
	.align		4
.L_1:
        /*0004*/ 	.word	index@(_Z14print_from_gpuv)
        /*0008*/ 	.word	0x00000018


	//----- nvinfo : EIATTR_FRAME_SIZE
	.align		4
.L_2:
        /*000c*/ 	.byte	0x04, 0x11
        /*000e*/ 	.short	(.L_4 - .L_3)
	.align		4
.L_3:
        /*0010*/ 	.word	index@(_Z14print_from_gpuv)
        /*0014*/ 	.word	0x00000008


	//----- nvinfo : EIATTR_MIN_STACK_SIZE
	.align		4
.L_4:
        /*0018*/ 	.byte	0x04, 0x12
        /*001a*/ 	.short	(.L_6 - .L_5)
	.align		4
.L_5:
        /*001c*/ 	.word	index@(_Z14print_from_gpuv)
        /*0020*/ 	.word	0x00000008
.L_6:


//--------------------- .nv.compat                --------------------------
	.section	.nv.compat,"",@"SHT_CUDA_COMPAT_INFO"
	.align	4
        /*0000*/ 	.byte	0x02, 0x09, 0x00, 0x00, 0x02, 0x02, 0x01, 0x00, 0x02, 0x05, 0x05, 0x00, 0x03, 0x07, 0x01, 0x01
        /*0010*/ 	.byte	0x02, 0x03, 0x00, 0x00, 0x02, 0x06, 0x01, 0x00, 0x04, 0x0b, 0x08, 0x00, 0x09, 0x00, 0x00, 0x00
        /*0020*/ 	.byte	0x00, 0x00, 0x00, 0x00


//--------------------- .nv.info._Z14print_from_gpuv --------------------------
	.section	.nv.info._Z14print_from_gpuv,"",@"SHT_CUDA_INFO"
	.sectionflags	@""
	.align	4


	//----- nvinfo : EIATTR_CUDA_API_VERSION
	.align		4
        /*0000*/ 	.byte	0x04, 0x37
        /*0002*/ 	.short	(.L_8 - .L_7)
.L_7:
        /*0004*/ 	.word	0x00000082


	//----- nvinfo : EIATTR_SPARSE_MMA_MASK
	.align		4
.L_8:
        /*0008*/ 	.byte	0x03, 0x50
        /*000a*/ 	.short	0x0000


	//----- nvinfo : EIATTR_MAXREG_COUNT
	.align		4
        /*000c*/ 	.byte	0x03, 0x1b
        /*000e*/ 	.short	0x00ff


	//----- nvinfo : EIATTR_EXTERNS
	.align		4
        /*0010*/ 	.byte	0x04, 0x0f
        /*0012*/ 	.short	(.L_10 - .L_9)


	//   ....[0]....
	.align		4
.L_9:
        /*0014*/ 	.word	index@(vprintf)


	//----- nvinfo : EIATTR_MERCURY_ISA_VERSION
	.align		4
.L_10:
        /*0018*/ 	.byte	0x03, 0x5f
        /*001a*/ 	.short	0x0101


	//----- nvinfo : EIATTR_VRC_CTA_INIT_COUNT
	.align		4
        /*001c*/ 	.byte	0x02, 0x4a
	.zero		1
	.zero		1


	//----- nvinfo : EIATTR_SYSCALL_OFFSETS
	.align		4
        /*0020*/ 	.byte	0x04, 0x46
        /*0022*/ 	.short	(.L_12 - .L_11)


	//   ....[0]....
.L_11:
        /*0024*/ 	.word	0x000000f0


	//----- nvinfo : EIATTR_EXIT_INSTR_OFFSETS
	.align		4
.L_12:
        /*0028*/ 	.byte	0x04, 0x1c
        /*002a*/ 	.short	(.L_14 - .L_13)


	//   ....[0]....
.L_13:
        /*002c*/ 	.word	0x00000100


	//----- nvinfo : EIATTR_SW_WAR
	.align		4
.L_14:
        /*0030*/ 	.byte	0x04, 0x36
        /*0032*/ 	.short	(.L_16 - .L_15)
.L_15:
        /*0034*/ 	.word	0x00000008
.L_16:


//--------------------- .nv.callgraph             --------------------------
	.section	.nv.callgraph,"",@"SHT_CUDA_CALLGRAPH"
	.align	4
	.sectionentsize	8
	.align		4
        /*0000*/ 	.word	0x00000000
	.align		4
        /*0004*/ 	.word	0xffffffff
	.align		4
        /*0008*/ 	.word	index@(_Z14print_from_gpuv)
	.align		4
        /*000c*/ 	.word	index@(vprintf)
	.align		4
        /*0010*/ 	.word	0x00000000
	.align		4
        /*0014*/ 	.word	0xfffffffe
	.align		4
        /*0018*/ 	.word	0x00000000
	.align		4
        /*001c*/ 	.word	0xfffffffd
	.align		4
        /*0020*/ 	.word	0x00000000
	.align		4
        /*0024*/ 	.word	0xfffffffc


//--------------------- .nv.constant4             --------------------------
	.section	.nv.constant4,"a",@progbits
	.align	8
	.align		8
.nv.constant4:
        /*0000*/ 	.dword	vprintf
	.align		8
        /*0008*/ 	.dword	$str


//--------------------- .text._Z14print_from_gpuv --------------------------
	.section	.text._Z14print_from_gpuv,"ax",@progbits
	.align	128
        .global         _Z14print_from_gpuv
        .type           _Z14print_from_gpuv,@function
        .size           _Z14print_from_gpuv,(.L_x_2 - _Z14print_from_gpuv)
        .other          _Z14print_from_gpuv,@"STO_CUDA_ENTRY STV_DEFAULT"
_Z14print_from_gpuv:
.text._Z14print_from_gpuv:
[----:B------:R-:W0:Y:S01]  /*0000*/  LDC R1, c[0x0][0x37c] ;  /* 0x0000df00ff017b82 */ /* 0x000e220000000800 */
[----:B------:R-:W1:Y:S01]  /*0010*/  S2R R8, SR_TID.X ;  /* 0x0000000000087919 */ /* 0x000e620000002100 */
[----:B0-----:R-:W-:Y:S01]  /*0020*/  VIADD R1, R1, 0xfffffff8 ;  /* 0xfffffff801017836 */ /* 0x001fe20000000000 */
[----:B------:R-:W-:Y:S01]  /*0030*/  MOV R0, 0x0 ;  /* 0x0000000000007802 */ /* 0x000fe20000000f00 */
[----:B------:R-:W0:Y:S01]  /*0040*/  LDCU UR4, c[0x0][0x2f8] ;  /* 0x00005f00ff0477ac */ /* 0x000e220008000800 */
[----:B------:R-:W1:Y:S03]  /*0050*/  S2R R9, SR_CTAID.X ;  /* 0x0000000000097919 */ /* 0x000e660000002500 */
[----:B------:R2:W3:Y:S01]  /*0060*/  LDC.64 R2, c[0x4][R0] ;  /* 0x0100000000027b82 */ /* 0x0004e20000000a00 */
[----:B------:R-:W4:Y:S01]  /*0070*/  LDCU.64 UR6, c[0x4][0x8] ;  /* 0x01000100ff0677ac */ /* 0x000f220008000a00 */
[----:B------:R-:W5:Y:S01]  /*0080*/  LDCU UR5, c[0x0][0x2fc] ;  /* 0x00005f80ff0577ac */ /* 0x000f620008000800 */
[----:B0-----:R-:W-:Y:S01]  /*0090*/  IADD3 R6, P0, PT, R1, UR4, RZ ;  /* 0x0000000401067c10 */ /* 0x001fe2000ff1e0ff */
[----:B----4-:R-:W-:Y:S01]  /*00a0*/  IMAD.U32 R4, RZ, RZ, UR6 ;  /* 0x00000006ff047e24 */ /* 0x010fe2000f8e00ff */
[----:B------:R-:W-:-:S03]  /*00b0*/  MOV R5, UR7 ;  /* 0x0000000700057c02 */ /* 0x000fc60008000f00 */
[----:B-----5:R-:W-:Y:S01]  /*00c0*/  IMAD.X R7, RZ, RZ, UR5, P0 ;  /* 0x00000005ff077e24 */ /* 0x020fe200080e06ff */
[----:B-1----:R2:W-:Y:S07]  /*00d0*/  STL.64 [R1], R8 ;  /* 0x0000000801007387 */ /* 0x0025ee0000100a00 */
[----:B------:R-:W-:-:S07]  /*00e0*/  LEPC R20, `(.L_x_0) ;  /* 0x000000001014794e */ /* 0x000fce0000000000 */
[----:B--23--:R-:W-:Y:S05]  /*00f0*/  CALL.ABS.NOINC R2 ;  /* 0x0000000002007343 */ /* 0x00cfea0003c00000 */
.L_x_0:
[----:B------:R-:W-:Y:S05]  /*0100*/  EXIT ;  /* 0x000000000000794d */ /* 0x000fea0003800000 */
.L_x_1:
[----:B------:R-:W-:-:S00]  /*0110*/  BRA `(.L_x_1) ;  /* 0xfffffffc00fc7947 */ /* 0x000fc0000383ffff */
[----:B------:R-:W-:-:S00]  /*0120*/  NOP ;  /* 0x0000000000007918 */ /* 0x000fc00000000000 */
        /* <DEDUP_REMOVED lines=13> */
.L_x_2:


//--------------------- .nv.global.init           --------------------------
	.section	.nv.global.init,"aw",@progbits
.nv.global.init:
	.type		$str,@object
	.size		$str,(.L_0 - $str)
$str:
        /*0000*/ 	.byte	0x48, 0x65, 0x6c, 0x6c, 0x6f, 0x20, 0x66, 0x72, 0x6f, 0x6d, 0x20, 0x47, 0x50, 0x55, 0x21, 0x20
        /*0010*/ 	.byte	0x66, 0x72, 0x6f, 0x6d, 0x20, 0x74, 0x68, 0x72, 0x65, 0x61, 0x64, 0x20, 0x7b, 0x25, 0x64, 0x2c
        /*0020*/ 	.byte	0x25, 0x64, 0x7d, 0x20, 0x46, 0x72, 0x6f, 0x6d, 0x20, 0x64, 0x65, 0x76, 0x69, 0x63, 0x65, 0x20
        /*0030*/ 	.byte	0x25, 0x64, 0x0a, 0x00
.L_0:


//--------------------- .nv.shared.reserved.0     --------------------------
	.section	.nv.shared.reserved.0,"aw",@nobits
	.weak		__nv_reservedSMEM_offset_0_alias
	.size		__nv_reservedSMEM_offset_0_alias, 0, 64
	.other		__nv_reservedSMEM_offset_0_alias,@"STO_CUDA_RESERVED_SHARED STV_DEFAULT"
__nv_reservedSMEM_offset_0_alias:
	.zero		0
	.zero		64


//--------------------- .nv.constant0._Z14print_from_gpuv --------------------------
	.section	.nv.constant0._Z14print_from_gpuv,"a",@progbits
	.sectionflags	@""
	.align	4
.nv.constant0._Z14print_from_gpuv:
	.zero		896


//--------------------- SYMBOLS --------------------------

	.type		.nv.reservedSmem.offset0,@object
	.size		.nv.reservedSmem.offset0,0x4
	.type		vprintf,@function
